//
// Generated by NVIDIA NVVM Compiler
//
// Compiler Build ID: CL-36424714
// Cuda compilation tools, release 13.0, V13.0.88
// Based on NVVM 20.0.0
//

.version 9.0
.target sm_100
.address_size 64

	// .globl	_Z13augmentKernelPiS_S_S_S_i

.visible .entry _Z13augmentKernelPiS_S_S_S_i(
	.param .u64 .ptr .align 1 _Z13augmentKernelPiS_S_S_S_i_param_0,
	.param .u64 .ptr .align 1 _Z13augmentKernelPiS_S_S_S_i_param_1,
	.param .u64 .ptr .align 1 _Z13augmentKernelPiS_S_S_S_i_param_2,
	.param .u64 .ptr .align 1 _Z13augmentKernelPiS_S_S_S_i_param_3,
	.param .u64 .ptr .align 1 _Z13augmentKernelPiS_S_S_S_i_param_4,
	.param .u32 _Z13augmentKernelPiS_S_S_S_i_param_5
)
{
	.reg .pred 	%p<6>;
	.reg .b32 	%r<11>;
	.reg .b64 	%rd<19>;

	ld.param.u64 	%rd5, [_Z13augmentKernelPiS_S_S_S_i_param_0];
	ld.param.u64 	%rd6, [_Z13augmentKernelPiS_S_S_S_i_param_1];
	ld.param.u64 	%rd7, [_Z13augmentKernelPiS_S_S_S_i_param_2];
	ld.param.u64 	%rd8, [_Z13augmentKernelPiS_S_S_S_i_param_3];
	ld.param.u64 	%rd9, [_Z13augmentKernelPiS_S_S_S_i_param_4];
	ld.param.u32 	%r4, [_Z13augmentKernelPiS_S_S_S_i_param_5];
	mov.u32 	%r5, %ctaid.x;
	mov.u32 	%r6, %ntid.x;
	mov.u32 	%r7, %tid.x;
	mad.lo.s32 	%r10, %r5, %r6, %r7;
	setp.ge.s32 	%p1, %r10, %r4;
	@%p1 bra 	$L__BB0_4;
	cvta.to.global.u64 	%rd10, %rd5;
	mul.wide.s32 	%rd11, %r10, 4;
	add.s64 	%rd12, %rd10, %rd11;
	ld.global.u32 	%r8, [%rd12];
	setp.eq.s32 	%p2, %r8, 0;
	setp.eq.s32 	%p3, %r10, -1;
	or.pred  	%p4, %p2, %p3;
	@%p4 bra 	$L__BB0_4;
	cvta.to.global.u64 	%rd1, %rd6;
	cvta.to.global.u64 	%rd2, %rd8;
	cvta.to.global.u64 	%rd3, %rd9;
	cvta.to.global.u64 	%rd4, %rd7;
$L__BB0_3:
	mul.wide.s32 	%rd13, %r10, 4;
	add.s64 	%rd14, %rd1, %rd13;
	ld.global.u32 	%r9, [%rd14];
	add.s64 	%rd15, %rd2, %rd13;
	st.global.u32 	[%rd15], %r9;
	mul.wide.s32 	%rd16, %r9, 4;
	add.s64 	%rd17, %rd3, %rd16;
	st.global.u32 	[%rd17], %r10;
	add.s64 	%rd18, %rd4, %rd16;
	ld.global.u32 	%r10, [%rd18];
	setp.ne.s32 	%p5, %r10, -1;
	@%p5 bra 	$L__BB0_3;
$L__BB0_4:
	ret;

}


// ===== COMPILED SASS (sm_100) =====

	.target	sm_100

	.elftype	@"ET_EXEC"


//--------------------- .note.nv.tkinfo           --------------------------
	.section	.note.nv.tkinfo,"",@"SHT_NOTE"
	.sectionflags	@"SHF_NOTE_NV_TKINFO"
	.tkinfo
        /*0018*/ 	.word	0x00000002
        /*0030*/ 	.string	""
        /*0030*/ 	.string	"ptxas"
        /*0030*/ 	.string	"Cuda compilation tools, release 13.0, V13.0.88"
        /*0030*/ 	.string	"Build cuda_13.0.r13.0/compiler.36424714_0"
        /*0030*/ 	.string	"-arch sm_100 -m 64 "



//--------------------- .note.nv.cuinfo           --------------------------
	.section	.note.nv.cuinfo,"",@"SHT_NOTE"
	.sectionflags	@"SHF_NOTE_NV_CUINFO"
        /*0018*/ 	.short	0x0002
        /*001a*/ 	.short	0x0064
        /*001c*/ 	.short	0x0082
	.zero		2


//--------------------- .nv.info                  --------------------------
	.section	.nv.info,"",@"SHT_CUDA_INFO"
	.align	4


	//----- nvinfo : EIATTR_REGCOUNT
	.align		4
        /*0000*/ 	.byte	0x04, 0x2f
        /*0002*/ 	.short	(.L_1 - .L_0)
	.align		4
.L_0:
        /*0004*/ 	.word	index@(_Z13augmentKernelPiS_S_S_S_i)
        /*0008*/ 	.word	0x00000014


	//----- nvinfo : EIATTR_FRAME_SIZE
	.align		4
.L_1:
        /*000c*/ 	.byte	0x04, 0x11
        /*000e*/ 	.short	(.L_3 - .L_2)
	.align		4
.L_2:
        /*0010*/ 	.word	index@(_Z13augmentKernelPiS_S_S_S_i)
        /*0014*/ 	.word	0x00000000


	//----- nvinfo : EIATTR_MIN_STACK_SIZE
	.align		4
.L_3:
        /*0018*/ 	.byte	0x04, 0x12
        /*001a*/ 	.short	(.L_5 - .L_4)
	.align		4
.L_4:
        /*001c*/ 	.word	index@(_Z13augmentKernelPiS_S_S_S_i)
        /*0020*/ 	.word	0x00000000
.L_5:


//--------------------- .nv.compat                --------------------------
	.section	.nv.compat,"",@"SHT_CUDA_COMPAT_INFO"
	.align	4
        /*0000*/ 	.byte	0x02, 0x09, 0x00, 0x00, 0x02, 0x02, 0x01, 0x00, 0x02, 0x05, 0x05, 0x00, 0x03, 0x07, 0x01, 0x01
        /*0010*/ 	.byte	0x02, 0x03, 0x00, 0x00, 0x02, 0x06, 0x01, 0x00, 0x04, 0x0b, 0x08, 0x00, 0x09, 0x00, 0x00, 0x00
        /*0020*/ 	.byte	0x00, 0x00, 0x00, 0x00


//--------------------- .nv.info._Z13augmentKernelPiS_S_S_S_i --------------------------
	.section	.nv.info._Z13augmentKernelPiS_S_S_S_i,"",@"SHT_CUDA_INFO"
	.sectionflags	@""
	.align	4


	//----- nvinfo : EIATTR_CUDA_API_VERSION
	.align		4
        /*0000*/ 	.byte	0x04, 0x37
        /*0002*/ 	.short	(.L_7 - .L_6)
.L_6:
        /*0004*/ 	.word	0x00000082


	//----- nvinfo : EIATTR_KPARAM_INFO
	.align		4
.L_7:
        /*0008*/ 	.byte	0x04, 0x17
        /*000a*/ 	.short	(.L_9 - .L_8)
.L_8:
        /*000c*/ 	.word	0x00000000
        /*0010*/ 	.short	0x0005
        /*0012*/ 	.short	0x0028
        /*0014*/ 	.byte	0x00, 0xf0, 0x11, 0x00


	//----- nvinfo : EIATTR_KPARAM_INFO
	.align		4
.L_9:
        /*0018*/ 	.byte	0x04, 0x17
        /*001a*/ 	.short	(.L_11 - .L_10)
.L_10:
        /*001c*/ 	.word	0x00000000
        /*0020*/ 	.short	0x0004
        /*0022*/ 	.short	0x0020
        /*0024*/ 	.byte	0x00, 0xf5, 0x21, 0x00


	//----- nvinfo : EIATTR_KPARAM_INFO
	.align		4
.L_11:
        /*0028*/ 	.byte	0x04, 0x17
        /*002a*/ 	.short	(.L_13 - .L_12)
.L_12:
        /*002c*/ 	.word	0x00000000
        /*0030*/ 	.short	0x0003
        /*0032*/ 	.short	0x0018
        /*0034*/ 	.byte	0x00, 0xf5, 0x21, 0x00


	//----- nvinfo : EIATTR_KPARAM_INFO
	.align		4
.L_13:
        /*0038*/ 	.byte	0x04, 0x17
        /*003a*/ 	.short	(.L_15 - .L_14)
.L_14:
        /*003c*/ 	.word	0x00000000
        /*0040*/ 	.short	0x0002
        /*0042*/ 	.short	0x0010
        /*0044*/ 	.byte	0x00, 0xf5, 0x21, 0x00


	//----- nvinfo : EIATTR_KPARAM_INFO
	.align		4
.L_15:
        /*0048*/ 	.byte	0x04, 0x17
        /*004a*/ 	.short	(.L_17 - .L_16)
.L_16:
        /*004c*/ 	.word	0x00000000
        /*0050*/ 	.short	0x0001
        /*0052*/ 	.short	0x0008
        /*0054*/ 	.byte	0x00, 0xf5, 0x21, 0x00


	//----- nvinfo : EIATTR_KPARAM_INFO
	.align		4
.L_17:
        /*0058*/ 	.byte	0x04, 0x17
        /*005a*/ 	.short	(.L_19 - .L_18)
.L_18:
        /*005c*/ 	.word	0x00000000
        /*0060*/ 	.short	0x0000
        /*0062*/ 	.short	0x0000
        /*0064*/ 	.byte	0x00, 0xf5, 0x21, 0x00


	//----- nvinfo : EIATTR_SPARSE_MMA_MASK
	.align		4
.L_19:
        /*0068*/ 	.byte	0x03, 0x50
        /*006a*/ 	.short	0x0000


	//----- nvinfo : EIATTR_MAXREG_COUNT
	.align		4
        /*006c*/ 	.byte	0x03, 0x1b
        /*006e*/ 	.short	0x00ff


	//----- nvinfo : EIATTR_MERCURY_ISA_VERSION
	.align		4
        /*0070*/ 	.byte	0x03, 0x5f
        /*0072*/ 	.short	0x0101


	//----- nvinfo : EIATTR_VRC_CTA_INIT_COUNT
	.align		4
        /*0074*/ 	.byte	0x02, 0x4a
	.zero		1
	.zero		1


	//----- nvinfo : EIATTR_EXIT_INSTR_OFFSETS
	.align		4
        /*0078*/ 	.byte	0x04, 0x1c
        /*007a*/ 	.short	(.L_21 - .L_20)


	//   ....[0]....
.L_20:
        /*007c*/ 	.word	0x00000070


	//   ....[1]....
        /*0080*/ 	.word	0x00000120


	//   ....[2]....
        /*0084*/ 	.word	0x000001d0


	//----- nvinfo : EIATTR_CRS_STACK_SIZE
	.align		4
.L_21:
        /*0088*/ 	.byte	0x04, 0x1e
        /*008a*/ 	.short	(.L_23 - .L_22)
.L_22:
        /*008c*/ 	.word	0x00000000


	//----- nvinfo : EIATTR_CBANK_PARAM_SIZE
	.align		4
.L_23:
        /*0090*/ 	.byte	0x03, 0x19
        /*0092*/ 	.short	0x002c


	//----- nvinfo : EIATTR_PARAM_CBANK
	.align		4
        /*0094*/ 	.byte	0x04, 0x0a
        /*0096*/ 	.short	(.L_25 - .L_24)
	.align		4
.L_24:
        /*0098*/ 	.word	index@(.nv.constant0._Z13augmentKernelPiS_S_S_S_i)
        /*009c*/ 	.short	0x0380
        /*009e*/ 	.short	0x002c


	//----- nvinfo : EIATTR_SW_WAR
	.align		4
.L_25:
        /*00a0*/ 	.byte	0x04, 0x36
        /*00a2*/ 	.short	(.L_27 - .L_26)
.L_26:
        /*00a4*/ 	.word	0x00000008
.L_27:


//--------------------- .nv.callgraph             --------------------------
	.section	.nv.callgraph,"",@"SHT_CUDA_CALLGRAPH"
	.align	4
	.sectionentsize	8
	.align		4
        /*0000*/ 	.word	0x00000000
	.align		4
        /*0004*/ 	.word	0xffffffff
	.align		4
        /*0008*/ 	.word	0x00000000
	.align		4
        /*000c*/ 	.word	0xfffffffe
	.align		4
        /*0010*/ 	.word	0x00000000
	.align		4
        /*0014*/ 	.word	0xfffffffd
	.align		4
        /*0018*/ 	.word	0x00000000
	.align		4
        /*001c*/ 	.word	0xfffffffc


//--------------------- .text._Z13augmentKernelPiS_S_S_S_i --------------------------
	.section	.text._Z13augmentKernelPiS_S_S_S_i,"ax",@progbits
	.align	128
        .global         _Z13augmentKernelPiS_S_S_S_i
        .type           _Z13augmentKernelPiS_S_S_S_i,@function
        .size           _Z13augmentKernelPiS_S_S_S_i,(.L_x_2 - _Z13augmentKernelPiS_S_S_S_i)
        .other          _Z13augmentKernelPiS_S_S_S_i,@"STO_CUDA_ENTRY STV_DEFAULT"
_Z13augmentKernelPiS_S_S_S_i:
.text._Z13augmentKernelPiS_S_S_S_i:
[----:B------:R-:W-:Y:S01]  /*0000*/  LDC R1, c[0x0][0x37c] ;  /* 0x0000df00ff017b82 */ /* 0x000fe20000000800 */
[----:B------:R-:W0:Y:S07]  /*0010*/  S2R R3, SR_TID.X ;  /* 0x0000000000037919 */ /* 0x000e2e0000002100 */
[----:B------:R-:W0:Y:S01]  /*0020*/  S2UR UR4, SR_CTAID.X ;  /* 0x00000000000479c3 */ /* 0x000e220000002500 */
[----:B------:R-:W1:Y:S07]  /*0030*/  LDCU UR5, c[0x0][0x3a8] ;  /* 0x00007500ff0577ac */ /* 0x000e6e0008000800 */
[----:B------:R-:W0:Y:S02]  /*0040*/  LDC R0, c[0x0][0x360] ;  /* 0x0000d800ff007b82 */ /* 0x000e240000000800 */
[----:B0-----:R-:W-:-:S05]  /*0050*/  IMAD R0, R0, UR4, R3 ;  /* 0x0000000400007c24 */ /* 0x001fca000f8e0203 */
[----:B-1----:R-:W-:-:S13]  /*0060*/  ISETP.GE.AND P0, PT, R0, UR5, PT ;  /* 0x0000000500007c0c */ /* 0x002fda000bf06270 */
[----:B------:R-:W-:Y:S05]  /*0070*/  @P0 EXIT ;  /* 0x000000000000094d */ /* 0x000fea0003800000 */
[----:B------:R-:W0:Y:S01]  /*0080*/  LDC.64 R2, c[0x0][0x380] ;  /* 0x0000e000ff027b82 */ /* 0x000e220000000a00 */
[----:B------:R-:W1:Y:S07]  /*0090*/  LDCU.64 UR4, c[0x0][0x358] ;  /* 0x00006b00ff0477ac */ /* 0x000e6e0008000a00 */
[----:B------:R-:W2:Y:S08]  /*00a0*/  LDC.64 R10, c[0x0][0x388] ;  /* 0x0000e200ff0a7b82 */ /* 0x000eb00000000a00 */
[----:B------:R-:W3:Y:S01]  /*00b0*/  LDC.64 R14, c[0x0][0x3a0] ;  /* 0x0000e800ff0e7b82 */ /* 0x000ee20000000a00 */
[----:B0-----:R-:W-:-:S07]  /*00c0*/  IMAD.WIDE R2, R0, 0x4, R2 ;  /* 0x0000000400027825 */ /* 0x001fce00078e0202 */
[----:B------:R-:W0:Y:S01]  /*00d0*/  LDC.64 R16, c[0x0][0x390] ;  /* 0x0000e400ff107b82 */ /* 0x000e220000000a00 */
[----:B-1----:R-:W4:Y:S01]  /*00e0*/  LDG.E R2, desc[UR4][R2.64] ;  /* 0x0000000402027981 */ /* 0x002f22000c1e1900 */
[----:B------:R-:W-:-:S06]  /*00f0*/  ISETP.NE.AND P0, PT, R0, -0x1, PT ;  /* 0xffffffff0000780c */ /* 0x000fcc0003f05270 */
[----:B------:R-:W1:Y:S01]  /*0100*/  LDC.64 R12, c[0x0][0x398] ;  /* 0x0000e600ff0c7b82 */ /* 0x000e620000000a00 */
[----:B----4-:R-:W-:-:S13]  /*0110*/  ISETP.EQ.OR P0, PT, R2, RZ, !P0 ;  /* 0x000000ff0200720c */ /* 0x010fda0004702670 */
[----:B0123--:R-:W-:Y:S05]  /*0120*/  @P0 EXIT ;  /* 0x000000000000094d */ /* 0x00ffea0003800000 */
.L_x_0:
[----:B------:R-:W-:-:S06]  /*0130*/  IMAD.WIDE R2, R0, 0x4, R10 ;  /* 0x0000000400027825 */ /* 0x000fcc00078e020a */
[----:B------:R-:W2:Y:S01]  /*0140*/  LDG.E R3, desc[UR4][R2.64] ;  /* 0x0000000402037981 */ /* 0x000ea2000c1e1900 */
[----:B------:R-:W-:-:S04]  /*0150*/  IMAD.WIDE R4, R0, 0x4, R12 ;  /* 0x0000000400047825 */ /* 0x000fc800078e020c */
[C---:B--2---:R-:W-:Y:S01]  /*0160*/  IMAD.WIDE R6, R3.reuse, 0x4, R14 ;  /* 0x0000000403067825 */ /* 0x044fe200078e020e */
[----:B------:R-:W-:Y:S03]  /*0170*/  STG.E desc[UR4][R4.64], R3 ;  /* 0x0000000304007986 */ /* 0x000fe6000c101904 */
[----:B------:R-:W-:Y:S01]  /*0180*/  IMAD.WIDE R8, R3, 0x4, R16 ;  /* 0x0000000403087825 */ /* 0x000fe200078e0210 */
[----:B------:R0:W-:Y:S04]  /*0190*/  STG.E desc[UR4][R6.64], R0 ;  /* 0x0000000006007986 */ /* 0x0001e8000c101904 */
[----:B0-----:R-:W2:Y:S02]  /*01a0*/  LDG.E R0, desc[UR4][R8.64] ;  /* 0x0000000408007981 */ /* 0x001ea4000c1e1900 */
[----:B--2---:R-:W-:-:S13]  /*01b0*/  ISETP.NE.AND P0, PT, R0, -0x1, PT ;  /* 0xffffffff0000780c */ /* 0x004fda0003f05270 */
[----:B------:R-:W-:Y:S05]  /*01c0*/  @P0 BRA `(.L_x_0) ;  /* 0xfffffffc00d80947 */ /* 0x000fea000383ffff */
[----:B------:R-:W-:Y:S05]  /*01d0*/  EXIT ;  /* 0x000000000000794d */ /* 0x000fea0003800000 */
.L_x_1:
[----:B------:R-:W-:-:S00]  /*01e0*/  BRA `(.L_x_1) ;  /* 0xfffffffc00fc7947 */ /* 0x000fc0000383ffff */
[----:B------:R-:W-:-:S00]  /*01f0*/  NOP ;  /* 0x0000000000007918 */ /* 0x000fc00000000000 */
        /* <DEDUP_REMOVED lines=8> */
.L_x_2:


//--------------------- .nv.shared.reserved.0     --------------------------
	.section	.nv.shared.reserved.0,"aw",@nobits
	.weak		__nv_reservedSMEM_offset_0_alias
	.size		__nv_reservedSMEM_offset_0_alias, 0, 64
	.other		__nv_reservedSMEM_offset_0_alias,@"STO_CUDA_RESERVED_SHARED STV_DEFAULT"
__nv_reservedSMEM_offset_0_alias:
	.zero		0
	.zero		64


//--------------------- .nv.constant0._Z13augmentKernelPiS_S_S_S_i --------------------------
	.section	.nv.constant0._Z13augmentKernelPiS_S_S_S_i,"a",@progbits
	.sectionflags	@""
	.align	4
.nv.constant0._Z13augmentKernelPiS_S_S_S_i:
	.zero		940


//--------------------- SYMBOLS --------------------------

	.type		.nv.reservedSmem.offset0,@object
	.size		.nv.reservedSmem.offset0,0x4
